//
// Generated by NVIDIA NVVM Compiler
//
// Compiler Build ID: CL-36424714
// Cuda compilation tools, release 13.0, V13.0.88
// Based on NVVM 20.0.0
//

.version 9.0
.target sm_100
.address_size 64

	// .globl	_Z10pathfinderPKiS0_PiS1_iiiii
// _ZZ10pathfinderPKiS0_PiS1_iiiiiE4prev has been demoted
// _ZZ10pathfinderPKiS0_PiS1_iiiiiE6result has been demoted

.visible .entry _Z10pathfinderPKiS0_PiS1_iiiii(
	.param .u64 .ptr .align 1 _Z10pathfinderPKiS0_PiS1_iiiii_param_0,
	.param .u64 .ptr .align 1 _Z10pathfinderPKiS0_PiS1_iiiii_param_1,
	.param .u64 .ptr .align 1 _Z10pathfinderPKiS0_PiS1_iiiii_param_2,
	.param .u64 .ptr .align 1 _Z10pathfinderPKiS0_PiS1_iiiii_param_3,
	.param .u32 _Z10pathfinderPKiS0_PiS1_iiiii_param_4,
	.param .u32 _Z10pathfinderPKiS0_PiS1_iiiii_param_5,
	.param .u32 _Z10pathfinderPKiS0_PiS1_iiiii_param_6,
	.param .u32 _Z10pathfinderPKiS0_PiS1_iiiii_param_7,
	.param .u32 _Z10pathfinderPKiS0_PiS1_iiiii_param_8
)
{
	.reg .pred 	%p<20>;
	.reg .b32 	%r<74>;
	.reg .b64 	%rd<19>;
	// demoted variable
	.shared .align 4 .b8 _ZZ10pathfinderPKiS0_PiS1_iiiiiE4prev[1000];
	// demoted variable
	.shared .align 4 .b8 _ZZ10pathfinderPKiS0_PiS1_iiiiiE6result[1000];
	ld.param.u64 	%rd5, [_Z10pathfinderPKiS0_PiS1_iiiii_param_0];
	ld.param.u64 	%rd8, [_Z10pathfinderPKiS0_PiS1_iiiii_param_1];
	ld.param.u64 	%rd6, [_Z10pathfinderPKiS0_PiS1_iiiii_param_2];
	ld.param.u64 	%rd7, [_Z10pathfinderPKiS0_PiS1_iiiii_param_3];
	ld.param.u32 	%r23, [_Z10pathfinderPKiS0_PiS1_iiiii_param_4];
	ld.param.u32 	%r27, [_Z10pathfinderPKiS0_PiS1_iiiii_param_5];
	ld.param.u32 	%r24, [_Z10pathfinderPKiS0_PiS1_iiiii_param_6];
	ld.param.u32 	%r25, [_Z10pathfinderPKiS0_PiS1_iiiii_param_7];
	ld.param.u32 	%r26, [_Z10pathfinderPKiS0_PiS1_iiiii_param_8];
	cvta.to.global.u64 	%rd1, %rd8;
	mov.u32 	%r73, %ntid.x;
	mov.u32 	%r28, %ctaid.x;
	mov.u32 	%r2, %tid.x;
	mul.lo.s32 	%r29, %r23, %r27;
	shl.b32 	%r30, %r29, 1;
	sub.s32 	%r31, %r73, %r30;
	mul.lo.s32 	%r3, %r31, %r28;
	sub.s32 	%r32, %r3, %r24;
	add.s32 	%r33, %r32, %r73;
	add.s32 	%r4, %r32, %r2;
	neg.s32 	%r34, %r32;
	shr.s32 	%r35, %r32, 31;
	and.b32  	%r5, %r35, %r34;
	setp.lt.s32 	%p3, %r25, %r33;
	sub.s32 	%r36, %r25, %r33;
	selp.b32 	%r37, %r36, 0, %p3;
	add.s32 	%r38, %r73, %r37;
	add.s32 	%r6, %r38, -1;
	setp.lt.s32 	%p4, %r4, 0;
	setp.ge.s32 	%p5, %r4, %r25;
	shl.b32 	%r39, %r2, 2;
	mov.u32 	%r40, _ZZ10pathfinderPKiS0_PiS1_iiiiiE4prev;
	add.s32 	%r7, %r40, %r39;
	or.pred  	%p6, %p4, %p5;
	@%p6 bra 	$L__BB0_2;
	mul.wide.u32 	%rd9, %r4, 4;
	add.s64 	%rd10, %rd1, %rd9;
	ld.global.nc.u32 	%r41, [%rd10];
	st.shared.u32 	[%r7], %r41;
$L__BB0_2:
	bar.sync 	0;
	setp.lt.s32 	%p8, %r23, 1;
	mov.u32 	%r43, _ZZ10pathfinderPKiS0_PiS1_iiiiiE6result;
	add.s32 	%r8, %r43, %r39;
	@%p8 bra 	$L__BB0_11;
	add.s32 	%r46, %r2, -1;
	max.s32 	%r47, %r46, %r5;
	shl.b32 	%r48, %r47, 2;
	add.s32 	%r9, %r40, %r48;
	add.s32 	%r50, %r2, 1;
	min.s32 	%r51, %r50, %r6;
	shl.b32 	%r52, %r51, 2;
	add.s32 	%r10, %r40, %r52;
	mul.wide.s32 	%rd11, %r4, 4;
	add.s64 	%rd2, %rd1, %rd11;
	neg.s32 	%r72, %r23;
	mad.lo.s32 	%r53, %r26, %r25, %r2;
	add.s32 	%r54, %r53, %r3;
	sub.s32 	%r69, %r54, %r24;
	cvta.to.global.u64 	%rd3, %rd5;
	cvta.to.global.u64 	%rd4, %rd7;
	mov.b32 	%r71, 1;
	mov.b32 	%r70, -1;
$L__BB0_4:
	setp.gt.s32 	%p9, %r2, %r6;
	setp.lt.s32 	%p10, %r2, %r5;
	add.s32 	%r56, %r71, -1;
	setp.le.u32 	%p11, %r2, %r56;
	add.s32 	%r57, %r73, -2;
	setp.gt.s32 	%p12, %r2, %r57;
	or.pred  	%p13, %p11, %p12;
	or.pred  	%p14, %p13, %p10;
	or.pred  	%p19, %p14, %p9;
	@%p19 bra 	$L__BB0_7;
	setp.ne.s32 	%p15, %r2, 11;
	ld.shared.u32 	%r58, [%r9];
	ld.shared.u32 	%r59, [%r7];
	ld.shared.u32 	%r60, [%r10];
	min.s32 	%r61, %r58, %r59;
	min.s32 	%r62, %r61, %r60;
	mul.wide.s32 	%rd12, %r69, 4;
	add.s64 	%rd13, %rd3, %rd12;
	ld.global.nc.u32 	%r63, [%rd13];
	add.s32 	%r64, %r62, %r63;
	st.shared.u32 	[%r8], %r64;
	setp.ne.s32 	%p16, %r70, -1;
	or.pred  	%p17, %p15, %p16;
	@%p17 bra 	$L__BB0_7;
	ld.global.nc.u32 	%r65, [%rd2];
	mul.wide.s32 	%rd14, %r65, 4;
	add.s64 	%rd15, %rd4, %rd14;
	mov.b32 	%r66, 1;
	st.global.u32 	[%rd15], %r66;
$L__BB0_7:
	bar.sync 	0;
	add.s32 	%r72, %r72, 1;
	setp.eq.s32 	%p18, %r72, 0;
	@%p18 bra 	$L__BB0_11;
	@%p19 bra 	$L__BB0_10;
	ld.shared.u32 	%r67, [%r8];
	st.shared.u32 	[%r7], %r67;
$L__BB0_10:
	bar.sync 	0;
	add.s32 	%r73, %r73, -1;
	add.s32 	%r71, %r71, 1;
	add.s32 	%r70, %r70, -1;
	add.s32 	%r69, %r69, %r25;
	bra.uni 	$L__BB0_4;
$L__BB0_11:
	@%p19 bra 	$L__BB0_13;
	ld.shared.u32 	%r68, [%r8];
	cvta.to.global.u64 	%rd16, %rd6;
	mul.wide.s32 	%rd17, %r4, 4;
	add.s64 	%rd18, %rd16, %rd17;
	st.global.u32 	[%rd18], %r68;
$L__BB0_13:
	ret;

}


// ===== COMPILED SASS (sm_100) =====

	.target	sm_100

	.elftype	@"ET_EXEC"


//--------------------- .note.nv.tkinfo           --------------------------
	.section	.note.nv.tkinfo,"",@"SHT_NOTE"
	.sectionflags	@"SHF_NOTE_NV_TKINFO"
	.tkinfo
        /*0018*/ 	.word	0x00000002
        /*0030*/ 	.string	""
        /*0030*/ 	.string	"ptxas"
        /*0030*/ 	.string	"Cuda compilation tools, release 13.0, V13.0.88"
        /*0030*/ 	.string	"Build cuda_13.0.r13.0/compiler.36424714_0"
        /*0030*/ 	.string	"-arch sm_100 -m 64 "



//--------------------- .note.nv.cuinfo           --------------------------
	.section	.note.nv.cuinfo,"",@"SHT_NOTE"
	.sectionflags	@"SHF_NOTE_NV_CUINFO"
        /*0018*/ 	.short	0x0002
        /*001a*/ 	.short	0x0064
        /*001c*/ 	.short	0x0082
	.zero		2


//--------------------- .nv.info                  --------------------------
	.section	.nv.info,"",@"SHT_CUDA_INFO"
	.align	4


	//----- nvinfo : EIATTR_REGCOUNT
	.align		4
        /*0000*/ 	.byte	0x04, 0x2f
        /*0002*/ 	.short	(.L_1 - .L_0)
	.align		4
.L_0:
        /*0004*/ 	.word	index@(_Z10pathfinderPKiS0_PiS1_iiiii)
        /*0008*/ 	.word	0x0000001c


	//----- nvinfo : EIATTR_FRAME_SIZE
	.align		4
.L_1:
        /*000c*/ 	.byte	0x04, 0x11
        /*000e*/ 	.short	(.L_3 - .L_2)
	.align		4
.L_2:
        /*0010*/ 	.word	index@(_Z10pathfinderPKiS0_PiS1_iiiii)
        /*0014*/ 	.word	0x00000000


	//----- nvinfo : EIATTR_MIN_STACK_SIZE
	.align		4
.L_3:
        /*0018*/ 	.byte	0x04, 0x12
        /*001a*/ 	.short	(.L_5 - .L_4)
	.align		4
.L_4:
        /*001c*/ 	.word	index@(_Z10pathfinderPKiS0_PiS1_iiiii)
        /*0020*/ 	.word	0x00000000
.L_5:


//--------------------- .nv.compat                --------------------------
	.section	.nv.compat,"",@"SHT_CUDA_COMPAT_INFO"
	.align	4
        /*0000*/ 	.byte	0x02, 0x09, 0x00, 0x00, 0x02, 0x02, 0x01, 0x00, 0x02, 0x05, 0x05, 0x00, 0x03, 0x07, 0x01, 0x01
        /*0010*/ 	.byte	0x02, 0x03, 0x00, 0x00, 0x02, 0x06, 0x01, 0x00, 0x04, 0x0b, 0x08, 0x00, 0x09, 0x00, 0x00, 0x00
        /*0020*/ 	.byte	0x00, 0x00, 0x00, 0x00


//--------------------- .nv.info._Z10pathfinderPKiS0_PiS1_iiiii --------------------------
	.section	.nv.info._Z10pathfinderPKiS0_PiS1_iiiii,"",@"SHT_CUDA_INFO"
	.sectionflags	@""
	.align	4


	//----- nvinfo : EIATTR_CUDA_API_VERSION
	.align		4
        /*0000*/ 	.byte	0x04, 0x37
        /*0002*/ 	.short	(.L_7 - .L_6)
.L_6:
        /*0004*/ 	.word	0x00000082


	//----- nvinfo : EIATTR_KPARAM_INFO
	.align		4
.L_7:
        /*0008*/ 	.byte	0x04, 0x17
        /*000a*/ 	.short	(.L_9 - .L_8)
.L_8:
        /*000c*/ 	.word	0x00000000
        /*0010*/ 	.short	0x0008
        /*0012*/ 	.short	0x0030
        /*0014*/ 	.byte	0x00, 0xf0, 0x11, 0x00


	//----- nvinfo : EIATTR_KPARAM_INFO
	.align		4
.L_9:
        /*0018*/ 	.byte	0x04, 0x17
        /*001a*/ 	.short	(.L_11 - .L_10)
.L_10:
        /*001c*/ 	.word	0x00000000
        /*0020*/ 	.short	0x0007
        /*0022*/ 	.short	0x002c
        /*0024*/ 	.byte	0x00, 0xf0, 0x11, 0x00


	//----- nvinfo : EIATTR_KPARAM_INFO
	.align		4
.L_11:
        /*0028*/ 	.byte	0x04, 0x17
        /*002a*/ 	.short	(.L_13 - .L_12)
.L_12:
        /*002c*/ 	.word	0x00000000
        /*0030*/ 	.short	0x0006
        /*0032*/ 	.short	0x0028
        /*0034*/ 	.byte	0x00, 0xf0, 0x11, 0x00


	//----- nvinfo : EIATTR_KPARAM_INFO
	.align		4
.L_13:
        /*0038*/ 	.byte	0x04, 0x17
        /*003a*/ 	.short	(.L_15 - .L_14)
.L_14:
        /*003c*/ 	.word	0x00000000
        /*0040*/ 	.short	0x0005
        /*0042*/ 	.short	0x0024
        /*0044*/ 	.byte	0x00, 0xf0, 0x11, 0x00


	//----- nvinfo : EIATTR_KPARAM_INFO
	.align		4
.L_15:
        /*0048*/ 	.byte	0x04, 0x17
        /*004a*/ 	.short	(.L_17 - .L_16)
.L_16:
        /*004c*/ 	.word	0x00000000
        /*0050*/ 	.short	0x0004
        /*0052*/ 	.short	0x0020
        /*0054*/ 	.byte	0x00, 0xf0, 0x11, 0x00


	//----- nvinfo : EIATTR_KPARAM_INFO
	.align		4
.L_17:
        /*0058*/ 	.byte	0x04, 0x17
        /*005a*/ 	.short	(.L_19 - .L_18)
.L_18:
        /*005c*/ 	.word	0x00000000
        /*0060*/ 	.short	0x0003
        /*0062*/ 	.short	0x0018
        /*0064*/ 	.byte	0x00, 0xf5, 0x21, 0x00


	//----- nvinfo : EIATTR_KPARAM_INFO
	.align		4
.L_19:
        /*0068*/ 	.byte	0x04, 0x17
        /*006a*/ 	.short	(.L_21 - .L_20)
.L_20:
        /*006c*/ 	.word	0x00000000
        /*0070*/ 	.short	0x0002
        /*0072*/ 	.short	0x0010
        /*0074*/ 	.byte	0x00, 0xf5, 0x21, 0x00


	//----- nvinfo : EIATTR_KPARAM_INFO
	.align		4
.L_21:
        /*0078*/ 	.byte	0x04, 0x17
        /*007a*/ 	.short	(.L_23 - .L_22)
.L_22:
        /*007c*/ 	.word	0x00000000
        /*0080*/ 	.short	0x0001
        /*0082*/ 	.short	0x0008
        /*0084*/ 	.byte	0x00, 0xf5, 0x21, 0x00


	//----- nvinfo : EIATTR_KPARAM_INFO
	.align		4
.L_23:
        /*0088*/ 	.byte	0x04, 0x17
        /*008a*/ 	.short	(.L_25 - .L_24)
.L_24:
        /*008c*/ 	.word	0x00000000
        /*0090*/ 	.short	0x0000
        /*0092*/ 	.short	0x0000
        /*0094*/ 	.byte	0x00, 0xf5, 0x21, 0x00


	//----- nvinfo : EIATTR_SPARSE_MMA_MASK
	.align		4
.L_25:
        /*0098*/ 	.byte	0x03, 0x50
        /*009a*/ 	.short	0x0000


	//----- nvinfo : EIATTR_MAXREG_COUNT
	.align		4
        /*009c*/ 	.byte	0x03, 0x1b
        /*009e*/ 	.short	0x00ff


	//----- nvinfo : EIATTR_NUM_BARRIERS
	.align		4
        /*00a0*/ 	.byte	0x02, 0x4c
        /*00a2*/ 	.byte	0x01
	.zero		1


	//----- nvinfo : EIATTR_MERCURY_ISA_VERSION
	.align		4
        /*00a4*/ 	.byte	0x03, 0x5f
        /*00a6*/ 	.short	0x0101


	//----- nvinfo : EIATTR_VRC_CTA_INIT_COUNT
	.align		4
        /*00a8*/ 	.byte	0x02, 0x4a
	.zero		1
	.zero		1


	//----- nvinfo : EIATTR_EXIT_INSTR_OFFSETS
	.align		4
        /*00ac*/ 	.byte	0x04, 0x1c
        /*00ae*/ 	.short	(.L_27 - .L_26)


	//   ....[0]....
.L_26:
        /*00b0*/ 	.word	0x00000560


	//   ....[1]....
        /*00b4*/ 	.word	0x000005b0


	//----- nvinfo : EIATTR_CRS_STACK_SIZE
	.align		4
.L_27:
        /*00b8*/ 	.byte	0x04, 0x1e
        /*00ba*/ 	.short	(.L_29 - .L_28)
.L_28:
        /*00bc*/ 	.word	0x00000000


	//----- nvinfo : EIATTR_CBANK_PARAM_SIZE
	.align		4
.L_29:
        /*00c0*/ 	.byte	0x03, 0x19
        /*00c2*/ 	.short	0x0034


	//----- nvinfo : EIATTR_PARAM_CBANK
	.align		4
        /*00c4*/ 	.byte	0x04, 0x0a
        /*00c6*/ 	.short	(.L_31 - .L_30)
	.align		4
.L_30:
        /*00c8*/ 	.word	index@(.nv.constant0._Z10pathfinderPKiS0_PiS1_iiiii)
        /*00cc*/ 	.short	0x0380
        /*00ce*/ 	.short	0x0034


	//----- nvinfo : EIATTR_SW_WAR
	.align		4
.L_31:
        /*00d0*/ 	.byte	0x04, 0x36
        /*00d2*/ 	.short	(.L_33 - .L_32)
.L_32:
        /*00d4*/ 	.word	0x00000008
.L_33:


//--------------------- .nv.callgraph             --------------------------
	.section	.nv.callgraph,"",@"SHT_CUDA_CALLGRAPH"
	.align	4
	.sectionentsize	8
	.align		4
        /*0000*/ 	.word	0x00000000
	.align		4
        /*0004*/ 	.word	0xffffffff
	.align		4
        /*0008*/ 	.word	0x00000000
	.align		4
        /*000c*/ 	.word	0xfffffffe
	.align		4
        /*0010*/ 	.word	0x00000000
	.align		4
        /*0014*/ 	.word	0xfffffffd
	.align		4
        /*0018*/ 	.word	0x00000000
	.align		4
        /*001c*/ 	.word	0xfffffffc


//--------------------- .text._Z10pathfinderPKiS0_PiS1_iiiii --------------------------
	.section	.text._Z10pathfinderPKiS0_PiS1_iiiii,"ax",@progbits
	.align	128
        .global         _Z10pathfinderPKiS0_PiS1_iiiii
        .type           _Z10pathfinderPKiS0_PiS1_iiiii,@function
        .size           _Z10pathfinderPKiS0_PiS1_iiiii,(.L_x_5 - _Z10pathfinderPKiS0_PiS1_iiiii)
        .other          _Z10pathfinderPKiS0_PiS1_iiiii,@"STO_CUDA_ENTRY STV_DEFAULT"
_Z10pathfinderPKiS0_PiS1_iiiii:
.text._Z10pathfinderPKiS0_PiS1_iiiii:
[----:B------:R-:W-:Y:S01]  /*0000*/  LDC R1, c[0x0][0x37c] ;  /* 0x0000df00ff017b82 */ /* 0x000fe20000000800 */
[----:B------:R-:W0:Y:S07]  /*0010*/  S2R R2, SR_CTAID.X ;  /* 0x0000000000027919 */ /* 0x000e2e0000002500 */
[----:B------:R-:W1:Y:S01]  /*0020*/  LDC.64 R6, c[0x0][0x3a0] ;  /* 0x0000e800ff067b82 */ /* 0x000e620000000a00 */
[----:B------:R-:W2:Y:S01]  /*0030*/  LDCU.64 UR8, c[0x0][0x358] ;  /* 0x00006b00ff0877ac */ /* 0x000ea20008000a00 */
[----:B------:R-:W3:Y:S06]  /*0040*/  S2R R0, SR_TID.X ;  /* 0x0000000000007919 */ /* 0x000eec0000002100 */
[----:B------:R-:W4:Y:S08]  /*0050*/  LDC R14, c[0x0][0x360] ;  /* 0x0000d800ff0e7b82 */ /* 0x000f300000000800 */
[----:B------:R-:W5:Y:S01]  /*0060*/  LDC.64 R8, c[0x0][0x3a8] ;  /* 0x0000ea00ff087b82 */ /* 0x000f620000000a00 */
[----:B-1----:R-:W-:-:S04]  /*0070*/  IMAD R7, R6, R7, RZ ;  /* 0x0000000706077224 */ /* 0x002fc800078e02ff */
[----:B----4-:R-:W-:-:S04]  /*0080*/  IMAD R7, R7, -0x2, R14 ;  /* 0xfffffffe07077824 */ /* 0x010fc800078e020e */
[----:B0-----:R-:W-:-:S04]  /*0090*/  IMAD R7, R7, R2, RZ ;  /* 0x0000000207077224 */ /* 0x001fc800078e02ff */
[----:B-----5:R-:W-:-:S04]  /*00a0*/  IMAD.IADD R5, R7, 0x1, -R8 ;  /* 0x0000000107057824 */ /* 0x020fc800078e0a08 */
[----:B---3--:R-:W-:-:S05]  /*00b0*/  IMAD.IADD R10, R5, 0x1, R0 ;  /* 0x00000001050a7824 */ /* 0x008fca00078e0200 */
[----:B------:R-:W-:-:S04]  /*00c0*/  ISETP.GE.AND P0, PT, R10, R9, PT ;  /* 0x000000090a00720c */ /* 0x000fc80003f06270 */
[----:B------:R-:W-:-:S13]  /*00d0*/  ISETP.LT.OR P0, PT, R10, RZ, P0 ;  /* 0x000000ff0a00720c */ /* 0x000fda0000701670 */
[----:B------:R-:W0:Y:S02]  /*00e0*/  @!P0 LDC.64 R2, c[0x0][0x388] ;  /* 0x0000e200ff028b82 */ /* 0x000e240000000a00 */
[----:B0-----:R-:W-:-:S06]  /*00f0*/  @!P0 IMAD.WIDE.U32 R2, R10, 0x4, R2 ;  /* 0x000000040a028825 */ /* 0x001fcc00078e0002 */
[----:B--2---:R-:W2:Y:S01]  /*0100*/  @!P0 LDG.E.CONSTANT R2, desc[UR8][R2.64] ;  /* 0x0000000802028981 */ /* 0x004ea2000c1e9900 */
[----:B------:R-:W0:Y:S01]  /*0110*/  S2UR UR5, SR_CgaCtaId ;  /* 0x00000000000579c3 */ /* 0x000e220000008800 */
[----:B------:R-:W-:Y:S01]  /*0120*/  UMOV UR4, 0x400 ;  /* 0x0000040000047882 */ /* 0x000fe20000000000 */
[----:B------:R-:W-:Y:S01]  /*0130*/  ISETP.GE.AND P1, PT, R6, 0x1, PT ;  /* 0x000000010600780c */ /* 0x000fe20003f26270 */
[----:B------:R-:W-:Y:S01]  /*0140*/  IMAD.IADD R4, R5, 0x1, R14 ;  /* 0x0000000105047824 */ /* 0x000fe200078e020e */
[--C-:B------:R-:W-:Y:S01]  /*0150*/  SHF.R.S32.HI R13, RZ, 0x1f, R5.reuse ;  /* 0x0000001fff0d7819 */ /* 0x100fe20000011405 */
[----:B------:R-:W-:-:S05]  /*0160*/  IMAD.MOV R12, RZ, RZ, -R5 ;  /* 0x000000ffff0c7224 */ /* 0x000fca00078e0a05 */
[----:B------:R-:W-:Y:S01]  /*0170*/  LOP3.LUT R13, R13, R12, RZ, 0xc0, !PT ;  /* 0x0000000c0d0d7212 */ /* 0x000fe200078ec0ff */
[----:B0-----:R-:W-:Y:S02]  /*0180*/  ULEA UR6, UR5, UR4, 0x18 ;  /* 0x0000000405067291 */ /* 0x001fe4000f8ec0ff */
[----:B------:R-:W-:-:S04]  /*0190*/  UIADD3 UR4, UPT, UPT, UR4, 0x3e8, URZ ;  /* 0x000003e804047890 */ /* 0x000fc8000fffe0ff */
[----:B------:R-:W-:Y:S01]  /*01a0*/  LEA R11, R0, UR6, 0x2 ;  /* 0x00000006000b7c11 */ /* 0x000fe2000f8e10ff */
[----:B------:R-:W-:-:S06]  /*01b0*/  ULEA UR4, UR5, UR4, 0x18 ;  /* 0x0000000405047291 */ /* 0x000fcc000f8ec0ff */
[----:B------:R-:W-:Y:S01]  /*01c0*/  LEA R12, R0, UR4, 0x2 ;  /* 0x00000004000c7c11 */ /* 0x000fe2000f8e10ff */
[----:B--2---:R0:W-:Y:S01]  /*01d0*/  @!P0 STS [R11], R2 ;  /* 0x000000020b008388 */ /* 0x0041e20000000800 */
[----:B------:R-:W-:Y:S01]  /*01e0*/  BAR.SYNC.DEFER_BLOCKING 0x0 ;  /* 0x0000000000007b1d */ /* 0x000fe20000010000 */
[----:B------:R-:W-:Y:S01]  /*01f0*/  ISETP.GT.AND P0, PT, R4, R9, PT ;  /* 0x000000090400720c */ /* 0x000fe20003f04270 */
[----:B------:R-:W-:-:S05]  /*0200*/  IMAD.IADD R4, R9, 0x1, -R4 ;  /* 0x0000000109047824 */ /* 0x000fca00078e0a04 */
[----:B------:R-:W-:Y:S01]  /*0210*/  SEL R17, R4, RZ, P0 ;  /* 0x000000ff04117207 */ /* 0x000fe20000000000 */
[----:B------:R-:W-:Y:S06]  /*0220*/  @!P1 BRA `(.L_x_0) ;  /* 0x0000000000cc9947 */ /* 0x000fec0003800000 */
[----:B------:R-:W1:Y:S01]  /*0230*/  LDC.64 R4, c[0x0][0x388] ;  /* 0x0000e200ff047b82 */ /* 0x000e620000000a00 */
[----:B------:R-:W2:Y:S01]  /*0240*/  LDCU UR4, c[0x0][0x3b0] ;  /* 0x00007600ff0477ac */ /* 0x000ea20008000800 */
[----:B------:R-:W-:Y:S01]  /*0250*/  IADD3 R17, PT, PT, R14, -0x1, R17 ;  /* 0xffffffff0e117810 */ /* 0x000fe20007ffe011 */
[----:B------:R-:W-:Y:S01]  /*0260*/  IMAD.MOV R16, RZ, RZ, -R6 ;  /* 0x000000ffff107224 */ /* 0x000fe200078e0a06 */
[C---:B------:R-:W-:Y:S01]  /*0270*/  VIADDMNMX R19, R0.reuse, 0xffffffff, R13, !PT ;  /* 0xffffffff00137846 */ /* 0x040fe2000780010d */
[----:B------:R-:W-:Y:S01]  /*0280*/  IMAD.MOV.U32 R18, RZ, RZ, -0x1 ;  /* 0xffffffffff127424 */ /* 0x000fe200078e00ff */
[----:B------:R-:W-:Y:S01]  /*0290*/  VIADDMNMX R20, R0, 0x1, R17, PT ;  /* 0x0000000100147846 */ /* 0x000fe20003800111 */
[----:B------:R-:W3:Y:S01]  /*02a0*/  LDCU UR7, c[0x0][0x3ac] ;  /* 0x00007580ff0777ac */ /* 0x000ee20008000800 */
[----:B0-----:R-:W0:Y:S01]  /*02b0*/  LDC.64 R2, c[0x0][0x380] ;  /* 0x0000e000ff027b82 */ /* 0x001e220000000a00 */
[----:B------:R-:W-:Y:S02]  /*02c0*/  LEA R19, R19, UR6, 0x2 ;  /* 0x0000000613137c11 */ /* 0x000fe4000f8e10ff */
[----:B------:R-:W-:Y:S01]  /*02d0*/  LEA R20, R20, UR6, 0x2 ;  /* 0x0000000614147c11 */ /* 0x000fe2000f8e10ff */
[----:B--2---:R-:W-:Y:S01]  /*02e0*/  IMAD R9, R9, UR4, R0 ;  /* 0x0000000409097c24 */ /* 0x004fe2000f8e0200 */
[----:B------:R-:W-:-:S04]  /*02f0*/  UMOV UR4, 0x1 ;  /* 0x0000000100047882 */ /* 0x000fc80000000000 */
[----:B------:R-:W-:Y:S01]  /*0300*/  IADD3 R15, PT, PT, R9, -R8, R7 ;  /* 0x80000008090f7210 */ /* 0x000fe20007ffe007 */
[----:B-1-3--:R-:W-:-:S07]  /*0310*/  IMAD.WIDE R4, R10, 0x4, R4 ;  /* 0x000000040a047825 */ /* 0x00afce00078e0204 */
.L_x_3:
[----:B------:R-:W-:Y:S01]  /*0320*/  VIADD R7, R14, 0xfffffffe ;  /* 0xfffffffe0e077836 */ /* 0x000fe20000000000 */
[----:B------:R-:W-:Y:S01]  /*0330*/  UIADD3 UR5, UPT, UPT, UR4, -0x1, URZ ;  /* 0xffffffff04057890 */ /* 0x000fe2000fffe0ff */
[----:B------:R-:W-:Y:S03]  /*0340*/  BSSY.RECONVERGENT B0, `(.L_x_1) ;  /* 0x0000015000007945 */ /* 0x000fe60003800200 */
[----:B------:R-:W-:-:S04]  /*0350*/  ISETP.GT.AND P0, PT, R0, R7, PT ;  /* 0x000000070000720c */ /* 0x000fc80003f04270 */
[----:B------:R-:W-:-:S04]  /*0360*/  ISETP.LE.U32.OR P0, PT, R0, UR5, P0 ;  /* 0x0000000500007c0c */ /* 0x000fc80008703470 */
[----:B------:R-:W-:-:S04]  /*0370*/  ISETP.LT.OR P0, PT, R0, R13, P0 ;  /* 0x0000000d0000720c */ /* 0x000fc80000701670 */
[----:B------:R-:W-:-:S13]  /*0380*/  ISETP.GT.OR P0, PT, R0, R17, P0 ;  /* 0x000000110000720c */ /* 0x000fda0000704670 */
[----:B-12---:R-:W-:Y:S05]  /*0390*/  @P0 BRA `(.L_x_2) ;  /* 0x00000000003c0947 */ /* 0x006fea0003800000 */
[----:B------:R-:W-:Y:S01]  /*03a0*/  ISETP.NE.AND P1, PT, R18, -0x1, PT ;  /* 0xffffffff1200780c */ /* 0x000fe20003f25270 */
[----:B0-----:R-:W-:Y:S01]  /*03b0*/  IMAD.WIDE R6, R15, 0x4, R2 ;  /* 0x000000040f067825 */ /* 0x001fe200078e0202 */
[----:B------:R-:W-:Y:S02]  /*03c0*/  LDS R21, [R19] ;  /* 0x0000000013157984 */ /* 0x000fe40000000800 */
[----:B------:R-:W-:Y:S02]  /*03d0*/  ISETP.NE.OR P1, PT, R0, 0xb, P1 ;  /* 0x0000000b0000780c */ /* 0x000fe40000f25670 */
[----:B------:R-:W-:Y:S04]  /*03e0*/  LDS R22, [R11] ;  /* 0x000000000b167984 */ /* 0x000fe80000000800 */
[----:B------:R-:W2:Y:S04]  /*03f0*/  LDG.E.CONSTANT R6, desc[UR8][R6.64] ;  /* 0x0000000806067981 */ /* 0x000ea8000c1e9900 */
[----:B------:R-:W0:Y:S03]  /*0400*/  LDS R23, [R20] ;  /* 0x0000000014177984 */ /* 0x000e260000000800 */
[----:B------:R-:W1:Y:S01]  /*0410*/  @!P1 LDC.64 R8, c[0x0][0x398] ;  /* 0x0000e600ff089b82 */ /* 0x000e620000000a00 */
[----:B------:R-:W1:Y:S01]  /*0420*/  @!P1 LDG.E.CONSTANT R25, desc[UR8][R4.64] ;  /* 0x0000000804199981 */ /* 0x000e62000c1e9900 */
[----:B0-----:R-:W-:Y:S01]  /*0430*/  VIMNMX3 R21, R21, R22, R23, PT ;  /* 0x000000161515720f */ /* 0x001fe20003800117 */
[----:B------:R-:W-:-:S04]  /*0440*/  @!P1 IMAD.MOV.U32 R23, RZ, RZ, 0x1 ;  /* 0x00000001ff179424 */ /* 0x000fc800078e00ff */
[----:B--2---:R-:W-:-:S05]  /*0450*/  IMAD.IADD R21, R21, 0x1, R6 ;  /* 0x0000000115157824 */ /* 0x004fca00078e0206 */
[----:B------:R2:W-:Y:S01]  /*0460*/  STS [R12], R21 ;  /* 0x000000150c007388 */ /* 0x0005e20000000800 */
[----:B-1----:R-:W-:-:S05]  /*0470*/  @!P1 IMAD.WIDE R8, R25, 0x4, R8 ;  /* 0x0000000419089825 */ /* 0x002fca00078e0208 */
[----:B------:R2:W-:Y:S02]  /*0480*/  @!P1 STG.E desc[UR8][R8.64], R23 ;  /* 0x0000001708009986 */ /* 0x0005e4000c101908 */
.L_x_2:
[----:B------:R-:W-:Y:S05]  /*0490*/  BSYNC.RECONVERGENT B0 ;  /* 0x0000000000007941 */ /* 0x000fea0003800200 */
.L_x_1:
[----:B------:R-:W-:Y:S01]  /*04a0*/  VIADD R16, R16, 0x1 ;  /* 0x0000000110107836 */ /* 0x000fe20000000000 */
[----:B------:R-:W-:Y:S04]  /*04b0*/  BAR.SYNC.DEFER_BLOCKING 0x0 ;  /* 0x0000000000007b1d */ /* 0x000fe80000010000 */
[----:B------:R-:W-:-:S13]  /*04c0*/  ISETP.NE.AND P1, PT, R16, RZ, PT ;  /* 0x000000ff1000720c */ /* 0x000fda0003f25270 */
[----:B------:R-:W-:Y:S05]  /*04d0*/  @!P1 BRA `(.L_x_0) ;  /* 0x0000000000209947 */ /* 0x000fea0003800000 */
[----:B------:R-:W1:Y:S01]  /*04e0*/  @!P0 LDS R6, [R12] ;  /* 0x000000000c068984 */ /* 0x000e620000000800 */
[----:B------:R-:W-:Y:S01]  /*04f0*/  VIADD R14, R14, 0xffffffff ;  /* 0xffffffff0e0e7836 */ /* 0x000fe20000000000 */
[----:B------:R-:W-:Y:S01]  /*0500*/  UIADD3 UR4, UPT, UPT, UR4, 0x1, URZ ;  /* 0x0000000104047890 */ /* 0x000fe2000fffe0ff */
[----:B------:R-:W-:Y:S02]  /*0510*/  VIADD R18, R18, 0xffffffff ;  /* 0xffffffff12127836 */ /* 0x000fe40000000000 */
[----:B------:R-:W-:Y:S01]  /*0520*/  VIADD R15, R15, UR7 ;  /* 0x000000070f0f7c36 */ /* 0x000fe20008000000 */
[----:B-1----:R1:W-:Y:S01]  /*0530*/  @!P0 STS [R11], R6 ;  /* 0x000000060b008388 */ /* 0x0023e20000000800 */
[----:B------:R-:W-:Y:S06]  /*0540*/  BAR.SYNC.DEFER_BLOCKING 0x0 ;  /* 0x0000000000007b1d */ /* 0x000fec0000010000 */
[----:B------:R-:W-:Y:S05]  /*0550*/  BRA `(.L_x_3) ;  /* 0xfffffffc00707947 */ /* 0x000fea000383ffff */
.L_x_0:
[----:B------:R-:W-:Y:S05]  /*0560*/  @P0 EXIT ;  /* 0x000000000000094d */ /* 0x000fea0003800000 */
[----:B------:R-:W1:Y:S01]  /*0570*/  LDS R5, [R12] ;  /* 0x000000000c057984 */ /* 0x000e620000000800 */
[----:B0-----:R-:W0:Y:S02]  /*0580*/  LDC.64 R2, c[0x0][0x390] ;  /* 0x0000e400ff027b82 */ /* 0x001e240000000a00 */
[----:B0-----:R-:W-:-:S05]  /*0590*/  IMAD.WIDE R10, R10, 0x4, R2 ;  /* 0x000000040a0a7825 */ /* 0x001fca00078e0202 */
[----:B-1----:R-:W-:Y:S01]  /*05a0*/  STG.E desc[UR8][R10.64], R5 ;  /* 0x000000050a007986 */ /* 0x002fe2000c101908 */
[----:B------:R-:W-:Y:S05]  /*05b0*/  EXIT ;  /* 0x000000000000794d */ /* 0x000fea0003800000 */
.L_x_4:
[----:B------:R-:W-:-:S00]  /*05c0*/  BRA `(.L_x_4) ;  /* 0xfffffffc00fc7947 */ /* 0x000fc0000383ffff */
[----:B------:R-:W-:-:S00]  /*05d0*/  NOP ;  /* 0x0000000000007918 */ /* 0x000fc00000000000 */
        /* <DEDUP_REMOVED lines=10> */
.L_x_5:


//--------------------- .nv.shared._Z10pathfinderPKiS0_PiS1_iiiii --------------------------
	.section	.nv.shared._Z10pathfinderPKiS0_PiS1_iiiii,"aw",@nobits
	.sectionflags	@""
	.align	4
.nv.shared._Z10pathfinderPKiS0_PiS1_iiiii:
	.zero		3024


//--------------------- .nv.shared.reserved.0     --------------------------
	.section	.nv.shared.reserved.0,"aw",@nobits
	.weak		__nv_reservedSMEM_offset_0_alias
	.size		__nv_reservedSMEM_offset_0_alias, 0, 64
	.other		__nv_reservedSMEM_offset_0_alias,@"STO_CUDA_RESERVED_SHARED STV_DEFAULT"
__nv_reservedSMEM_offset_0_alias:
	.zero		0
	.zero		64


//--------------------- .nv.constant0._Z10pathfinderPKiS0_PiS1_iiiii --------------------------
	.section	.nv.constant0._Z10pathfinderPKiS0_PiS1_iiiii,"a",@progbits
	.sectionflags	@""
	.align	4
.nv.constant0._Z10pathfinderPKiS0_PiS1_iiiii:
	.zero		948


//--------------------- SYMBOLS --------------------------

	.type		.nv.reservedSmem.offset0,@object
	.size		.nv.reservedSmem.offset0,0x4
	.type		.nv.reservedSmem.cap,@object
	.size		.nv.reservedSmem.cap,0x4
